//
// Generated by NVIDIA NVVM Compiler
//
// Compiler Build ID: CL-36424714
// Cuda compilation tools, release 13.0, V13.0.88
// Based on NVVM 20.0.0
//

.version 9.0
.target sm_100
.address_size 64

	// .globl	_Z13SomaDeVetoresPiS_S_

.visible .entry _Z13SomaDeVetoresPiS_S_(
	.param .u64 .ptr .align 1 _Z13SomaDeVetoresPiS_S__param_0,
	.param .u64 .ptr .align 1 _Z13SomaDeVetoresPiS_S__param_1,
	.param .u64 .ptr .align 1 _Z13SomaDeVetoresPiS_S__param_2
)
{
	.reg .b32 	%r<5>;
	.reg .b64 	%rd<11>;

	ld.param.u64 	%rd1, [_Z13SomaDeVetoresPiS_S__param_0];
	ld.param.u64 	%rd2, [_Z13SomaDeVetoresPiS_S__param_1];
	ld.param.u64 	%rd3, [_Z13SomaDeVetoresPiS_S__param_2];
	cvta.to.global.u64 	%rd4, %rd3;
	cvta.to.global.u64 	%rd5, %rd2;
	cvta.to.global.u64 	%rd6, %rd1;
	mov.u32 	%r1, %tid.x;
	mul.wide.u32 	%rd7, %r1, 4;
	add.s64 	%rd8, %rd6, %rd7;
	ld.global.u32 	%r2, [%rd8];
	add.s64 	%rd9, %rd5, %rd7;
	ld.global.u32 	%r3, [%rd9];
	add.s32 	%r4, %r3, %r2;
	add.s64 	%rd10, %rd4, %rd7;
	st.global.u32 	[%rd10], %r4;
	ret;

}


// ===== COMPILED SASS (sm_100) =====

	.target	sm_100

	.elftype	@"ET_EXEC"


//--------------------- .note.nv.tkinfo           --------------------------
	.section	.note.nv.tkinfo,"",@"SHT_NOTE"
	.sectionflags	@"SHF_NOTE_NV_TKINFO"
	.tkinfo
        /*0018*/ 	.word	0x00000002
        /*0030*/ 	.string	""
        /*0030*/ 	.string	"ptxas"
        /*0030*/ 	.string	"Cuda compilation tools, release 13.0, V13.0.88"
        /*0030*/ 	.string	"Build cuda_13.0.r13.0/compiler.36424714_0"
        /*0030*/ 	.string	"-arch sm_100 -m 64 "



//--------------------- .note.nv.cuinfo           --------------------------
	.section	.note.nv.cuinfo,"",@"SHT_NOTE"
	.sectionflags	@"SHF_NOTE_NV_CUINFO"
        /*0018*/ 	.short	0x0002
        /*001a*/ 	.short	0x0064
        /*001c*/ 	.short	0x0082
	.zero		2


//--------------------- .nv.info                  --------------------------
	.section	.nv.info,"",@"SHT_CUDA_INFO"
	.align	4


	//----- nvinfo : EIATTR_REGCOUNT
	.align		4
        /*0000*/ 	.byte	0x04, 0x2f
        /*0002*/ 	.short	(.L_1 - .L_0)
	.align		4
.L_0:
        /*0004*/ 	.word	index@(_Z13SomaDeVetoresPiS_S_)
        /*0008*/ 	.word	0x0000000c


	//----- nvinfo : EIATTR_FRAME_SIZE
	.align		4
.L_1:
        /*000c*/ 	.byte	0x04, 0x11
        /*000e*/ 	.short	(.L_3 - .L_2)
	.align		4
.L_2:
        /*0010*/ 	.word	index@(_Z13SomaDeVetoresPiS_S_)
        /*0014*/ 	.word	0x00000000


	//----- nvinfo : EIATTR_MIN_STACK_SIZE
	.align		4
.L_3:
        /*0018*/ 	.byte	0x04, 0x12
        /*001a*/ 	.short	(.L_5 - .L_4)
	.align		4
.L_4:
        /*001c*/ 	.word	index@(_Z13SomaDeVetoresPiS_S_)
        /*0020*/ 	.word	0x00000000
.L_5:


//--------------------- .nv.compat                --------------------------
	.section	.nv.compat,"",@"SHT_CUDA_COMPAT_INFO"
	.align	4
        /*0000*/ 	.byte	0x02, 0x09, 0x00, 0x00, 0x02, 0x02, 0x01, 0x00, 0x02, 0x05, 0x05, 0x00, 0x03, 0x07, 0x01, 0x01
        /*0010*/ 	.byte	0x02, 0x03, 0x00, 0x00, 0x02, 0x06, 0x01, 0x00, 0x04, 0x0b, 0x08, 0x00, 0x09, 0x00, 0x00, 0x00
        /*0020*/ 	.byte	0x00, 0x00, 0x00, 0x00


//--------------------- .nv.info._Z13SomaDeVetoresPiS_S_ --------------------------
	.section	.nv.info._Z13SomaDeVetoresPiS_S_,"",@"SHT_CUDA_INFO"
	.sectionflags	@""
	.align	4


	//----- nvinfo : EIATTR_CUDA_API_VERSION
	.align		4
        /*0000*/ 	.byte	0x04, 0x37
        /*0002*/ 	.short	(.L_7 - .L_6)
.L_6:
        /*0004*/ 	.word	0x00000082


	//----- nvinfo : EIATTR_KPARAM_INFO
	.align		4
.L_7:
        /*0008*/ 	.byte	0x04, 0x17
        /*000a*/ 	.short	(.L_9 - .L_8)
.L_8:
        /*000c*/ 	.word	0x00000000
        /*0010*/ 	.short	0x0002
        /*0012*/ 	.short	0x0010
        /*0014*/ 	.byte	0x00, 0xf5, 0x21, 0x00


	//----- nvinfo : EIATTR_KPARAM_INFO
	.align		4
.L_9:
        /*0018*/ 	.byte	0x04, 0x17
        /*001a*/ 	.short	(.L_11 - .L_10)
.L_10:
        /*001c*/ 	.word	0x00000000
        /*0020*/ 	.short	0x0001
        /*0022*/ 	.short	0x0008
        /*0024*/ 	.byte	0x00, 0xf5, 0x21, 0x00


	//----- nvinfo : EIATTR_KPARAM_INFO
	.align		4
.L_11:
        /*0028*/ 	.byte	0x04, 0x17
        /*002a*/ 	.short	(.L_13 - .L_12)
.L_12:
        /*002c*/ 	.word	0x00000000
        /*0030*/ 	.short	0x0000
        /*0032*/ 	.short	0x0000
        /*0034*/ 	.byte	0x00, 0xf5, 0x21, 0x00


	//----- nvinfo : EIATTR_SPARSE_MMA_MASK
	.align		4
.L_13:
        /*0038*/ 	.byte	0x03, 0x50
        /*003a*/ 	.short	0x0000


	//----- nvinfo : EIATTR_MAXREG_COUNT
	.align		4
        /*003c*/ 	.byte	0x03, 0x1b
        /*003e*/ 	.short	0x00ff


	//----- nvinfo : EIATTR_MERCURY_ISA_VERSION
	.align		4
        /*0040*/ 	.byte	0x03, 0x5f
        /*0042*/ 	.short	0x0101


	//----- nvinfo : EIATTR_VRC_CTA_INIT_COUNT
	.align		4
        /*0044*/ 	.byte	0x02, 0x4a
	.zero		1
	.zero		1


	//----- nvinfo : EIATTR_EXIT_INSTR_OFFSETS
	.align		4
        /*0048*/ 	.byte	0x04, 0x1c
        /*004a*/ 	.short	(.L_15 - .L_14)


	//   ....[0]....
.L_14:
        /*004c*/ 	.word	0x000000d0


	//----- nvinfo : EIATTR_CBANK_PARAM_SIZE
	.align		4
.L_15:
        /*0050*/ 	.byte	0x03, 0x19
        /*0052*/ 	.short	0x0018


	//----- nvinfo : EIATTR_PARAM_CBANK
	.align		4
        /*0054*/ 	.byte	0x04, 0x0a
        /*0056*/ 	.short	(.L_17 - .L_16)
	.align		4
.L_16:
        /*0058*/ 	.word	index@(.nv.constant0._Z13SomaDeVetoresPiS_S_)
        /*005c*/ 	.short	0x0380
        /*005e*/ 	.short	0x0018


	//----- nvinfo : EIATTR_SW_WAR
	.align		4
.L_17:
        /*0060*/ 	.byte	0x04, 0x36
        /*0062*/ 	.short	(.L_19 - .L_18)
.L_18:
        /*0064*/ 	.word	0x00000008
.L_19:


//--------------------- .nv.callgraph             --------------------------
	.section	.nv.callgraph,"",@"SHT_CUDA_CALLGRAPH"
	.align	4
	.sectionentsize	8
	.align		4
        /*0000*/ 	.word	0x00000000
	.align		4
        /*0004*/ 	.word	0xffffffff
	.align		4
        /*0008*/ 	.word	0x00000000
	.align		4
        /*000c*/ 	.word	0xfffffffe
	.align		4
        /*0010*/ 	.word	0x00000000
	.align		4
        /*0014*/ 	.word	0xfffffffd
	.align		4
        /*0018*/ 	.word	0x00000000
	.align		4
        /*001c*/ 	.word	0xfffffffc


//--------------------- .text._Z13SomaDeVetoresPiS_S_ --------------------------
	.section	.text._Z13SomaDeVetoresPiS_S_,"ax",@progbits
	.align	128
        .global         _Z13SomaDeVetoresPiS_S_
        .type           _Z13SomaDeVetoresPiS_S_,@function
        .size           _Z13SomaDeVetoresPiS_S_,(.L_x_1 - _Z13SomaDeVetoresPiS_S_)
        .other          _Z13SomaDeVetoresPiS_S_,@"STO_CUDA_ENTRY STV_DEFAULT"
_Z13SomaDeVetoresPiS_S_:
.text._Z13SomaDeVetoresPiS_S_:
[----:B------:R-:W-:Y:S01]  /*0000*/  LDC R1, c[0x0][0x37c] ;  /* 0x0000df00ff017b82 */ /* 0x000fe20000000800 */
[----:B------:R-:W0:Y:S07]  /*0010*/  S2R R9, SR_TID.X ;  /* 0x0000000000097919 */ /* 0x000e2e0000002100 */
[----:B------:R-:W0:Y:S01]  /*0020*/  LDC.64 R2, c[0x0][0x380] ;  /* 0x0000e000ff027b82 */ /* 0x000e220000000a00 */
[----:B------:R-:W1:Y:S07]  /*0030*/  LDCU.64 UR4, c[0x0][0x358] ;  /* 0x00006b00ff0477ac */ /* 0x000e6e0008000a00 */
[----:B------:R-:W2:Y:S08]  /*0040*/  LDC.64 R4, c[0x0][0x388] ;  /* 0x0000e200ff047b82 */ /* 0x000eb00000000a00 */
[----:B------:R-:W3:Y:S01]  /*0050*/  LDC.64 R6, c[0x0][0x390] ;  /* 0x0000e400ff067b82 */ /* 0x000ee20000000a00 */
[----:B0-----:R-:W-:-:S04]  /*0060*/  IMAD.WIDE.U32 R2, R9, 0x4, R2 ;  /* 0x0000000409027825 */ /* 0x001fc800078e0002 */
[C---:B--2---:R-:W-:Y:S02]  /*0070*/  IMAD.WIDE.U32 R4, R9.reuse, 0x4, R4 ;  /* 0x0000000409047825 */ /* 0x044fe400078e0004 */
[----:B-1----:R-:W2:Y:S04]  /*0080*/  LDG.E R2, desc[UR4][R2.64] ;  /* 0x0000000402027981 */ /* 0x002ea8000c1e1900 */
[----:B------:R-:W2:Y:S01]  /*0090*/  LDG.E R5, desc[UR4][R4.64] ;  /* 0x0000000404057981 */ /* 0x000ea2000c1e1900 */
[----:B---3--:R-:W-:Y:S01]  /*00a0*/  IMAD.WIDE.U32 R6, R9, 0x4, R6 ;  /* 0x0000000409067825 */ /* 0x008fe200078e0006 */
[----:B--2---:R-:W-:-:S05]  /*00b0*/  IADD3 R9, PT, PT, R2, R5, RZ ;  /* 0x0000000502097210 */ /* 0x004fca0007ffe0ff */
[----:B------:R-:W-:Y:S01]  /*00c0*/  STG.E desc[UR4][R6.64], R9 ;  /* 0x0000000906007986 */ /* 0x000fe2000c101904 */
[----:B------:R-:W-:Y:S05]  /*00d0*/  EXIT ;  /* 0x000000000000794d */ /* 0x000fea0003800000 */
.L_x_0:
[----:B------:R-:W-:-:S00]  /*00e0*/  BRA `(.L_x_0) ;  /* 0xfffffffc00fc7947 */ /* 0x000fc0000383ffff */
[----:B------:R-:W-:-:S00]  /*00f0*/  NOP ;  /* 0x0000000000007918 */ /* 0x000fc00000000000 */
        /* <DEDUP_REMOVED lines=8> */
.L_x_1:


//--------------------- .nv.shared.reserved.0     --------------------------
	.section	.nv.shared.reserved.0,"aw",@nobits
	.weak		__nv_reservedSMEM_offset_0_alias
	.size		__nv_reservedSMEM_offset_0_alias, 0, 64
	.other		__nv_reservedSMEM_offset_0_alias,@"STO_CUDA_RESERVED_SHARED STV_DEFAULT"
__nv_reservedSMEM_offset_0_alias:
	.zero		0
	.zero		64


//--------------------- .nv.constant0._Z13SomaDeVetoresPiS_S_ --------------------------
	.section	.nv.constant0._Z13SomaDeVetoresPiS_S_,"a",@progbits
	.sectionflags	@""
	.align	4
.nv.constant0._Z13SomaDeVetoresPiS_S_:
	.zero		920


//--------------------- SYMBOLS --------------------------

	.type		.nv.reservedSmem.offset0,@object
	.size		.nv.reservedSmem.offset0,0x4
